	.headerflags	@"EF_CUDA_TEXMODE_UNIFIED EF_CUDA_64BIT_ADDRESS EF_CUDA_SM89 EF_CUDA_VIRTUAL_SM(EF_CUDA_SM89)"
	.elftype	@"ET_EXEC"


//--------------------- .nv.info                  --------------------------
	.section	.nv.info,"",@"SHT_CUDA_INFO"
	.align	4


	//----- nvinfo : EIATTR_REGCOUNT
	.align		4
        /*0000*/ 	.byte	0x04, 0x2f
        /*0002*/ 	.short	(.L_2 - .L_1)
	.align		4
.L_1:
        /*0004*/ 	.word	index@(triton__0d1d2d3d4d5d6de7)
        /*0008*/ 	.word	0x00000026


	//----- nvinfo : EIATTR_MAX_STACK_SIZE
	.align		4
.L_2:
        /*000c*/ 	.byte	0x04, 0x23
        /*000e*/ 	.short	(.L_4 - .L_3)
	.align		4
.L_3:
        /*0010*/ 	.word	index@(triton__0d1d2d3d4d5d6de7)
        /*0014*/ 	.word	0x00000000


	//----- nvinfo : EIATTR_MIN_STACK_SIZE
	.align		4
.L_4:
        /*0018*/ 	.byte	0x04, 0x12
        /*001a*/ 	.short	(.L_6 - .L_5)
	.align		4
.L_5:
        /*001c*/ 	.word	index@(triton__0d1d2d3d4d5d6de7)
        /*0020*/ 	.word	0x00000000


	//----- nvinfo : EIATTR_FRAME_SIZE
	.align		4
.L_6:
        /*0024*/ 	.byte	0x04, 0x11
        /*0026*/ 	.short	(.L_8 - .L_7)
	.align		4
.L_7:
        /*0028*/ 	.word	index@(triton__0d1d2d3d4d5d6de7)
        /*002c*/ 	.word	0x00000000
.L_8:


//--------------------- .nv.info.triton__0d1d2d3d4d5d6de7 --------------------------
	.section	.nv.info.triton__0d1d2d3d4d5d6de7,"",@"SHT_CUDA_INFO"
	.align	4


	//----- nvinfo : EIATTR_CUDA_API_VERSION
	.align		4
        /*0000*/ 	.byte	0x04, 0x37
        /*0002*/ 	.short	(.L_10 - .L_9)
.L_9:
        /*0004*/ 	.word	0x0000007b


	//----- nvinfo : EIATTR_PARAM_CBANK
	.align		4
.L_10:
        /*0008*/ 	.byte	0x04, 0x0a
        /*000a*/ 	.short	(.L_12 - .L_11)
	.align		4
.L_11:
        /*000c*/ 	.word	index@(.nv.constant0.triton__0d1d2d3d4d5d6de7)
        /*0010*/ 	.short	0x0160
        /*0012*/ 	.short	0x0038


	//----- nvinfo : EIATTR_CBANK_PARAM_SIZE
	.align		4
.L_12:
        /*0014*/ 	.byte	0x03, 0x19
        /*0016*/ 	.short	0x0038


	//----- nvinfo : EIATTR_KPARAM_INFO
	.align		4
        /*0018*/ 	.byte	0x04, 0x17
        /*001a*/ 	.short	(.L_14 - .L_13)
.L_13:
        /*001c*/ 	.word	0x00000000
        /*0020*/ 	.short	0x0007
        /*0022*/ 	.short	0x0034
        /*0024*/ 	.byte	0x00, 0xf0, 0x11, 0x00


	//----- nvinfo : EIATTR_KPARAM_INFO
	.align		4
.L_14:
        /*0028*/ 	.byte	0x04, 0x17
        /*002a*/ 	.short	(.L_16 - .L_15)
.L_15:
        /*002c*/ 	.word	0x00000000
        /*0030*/ 	.short	0x0006
        /*0032*/ 	.short	0x0030
        /*0034*/ 	.byte	0x00, 0xf0, 0x11, 0x00


	//----- nvinfo : EIATTR_KPARAM_INFO
	.align		4
.L_16:
        /*0038*/ 	.byte	0x04, 0x17
        /*003a*/ 	.short	(.L_18 - .L_17)
.L_17:
        /*003c*/ 	.word	0x00000000
        /*0040*/ 	.short	0x0005
        /*0042*/ 	.short	0x0028
        /*0044*/ 	.byte	0x00, 0xf0, 0x21, 0x00


	//----- nvinfo : EIATTR_KPARAM_INFO
	.align		4
.L_18:
        /*0048*/ 	.byte	0x04, 0x17
        /*004a*/ 	.short	(.L_20 - .L_19)
.L_19:
        /*004c*/ 	.word	0x00000000
        /*0050*/ 	.short	0x0004
        /*0052*/ 	.short	0x0020
        /*0054*/ 	.byte	0x00, 0xf0, 0x21, 0x00


	//----- nvinfo : EIATTR_KPARAM_INFO
	.align		4
.L_20:
        /*0058*/ 	.byte	0x04, 0x17
        /*005a*/ 	.short	(.L_22 - .L_21)
.L_21:
        /*005c*/ 	.word	0x00000000
        /*0060*/ 	.short	0x0003
        /*0062*/ 	.short	0x0018
        /*0064*/ 	.byte	0x00, 0xf0, 0x21, 0x00


	//----- nvinfo : EIATTR_KPARAM_INFO
	.align		4
.L_22:
        /*0068*/ 	.byte	0x04, 0x17
        /*006a*/ 	.short	(.L_24 - .L_23)
.L_23:
        /*006c*/ 	.word	0x00000000
        /*0070*/ 	.short	0x0002
        /*0072*/ 	.short	0x0010
        /*0074*/ 	.byte	0x00, 0xf0, 0x21, 0x00


	//----- nvinfo : EIATTR_KPARAM_INFO
	.align		4
.L_24:
        /*0078*/ 	.byte	0x04, 0x17
        /*007a*/ 	.short	(.L_26 - .L_25)
.L_25:
        /*007c*/ 	.word	0x00000000
        /*0080*/ 	.short	0x0001
        /*0082*/ 	.short	0x0008
        /*0084*/ 	.byte	0x00, 0xf0, 0x21, 0x00


	//----- nvinfo : EIATTR_KPARAM_INFO
	.align		4
.L_26:
        /*0088*/ 	.byte	0x04, 0x17
        /*008a*/ 	.short	(.L_28 - .L_27)
.L_27:
        /*008c*/ 	.word	0x00000000
        /*0090*/ 	.short	0x0000
        /*0092*/ 	.short	0x0000
        /*0094*/ 	.byte	0x00, 0xf0, 0x21, 0x00


	//----- nvinfo : EIATTR_MAXREG_COUNT
	.align		4
.L_28:
        /*0098*/ 	.byte	0x03, 0x1b
        /*009a*/ 	.short	0x00ff


	//----- nvinfo : EIATTR_EXIT_INSTR_OFFSETS
	.align		4
        /*009c*/ 	.byte	0x04, 0x1c
        /*009e*/ 	.short	(.L_30 - .L_29)


	//   ....[0]....
.L_29:
        /*00a0*/ 	.word	0x00000e60


	//   ....[1]....
        /*00a4*/ 	.word	0x00000e80


	//----- nvinfo : EIATTR_CTAIDZ_USED
	.align		4
.L_30:
        /*00a8*/ 	.byte	0x01, 0x04
	.zero		2


	//----- nvinfo : EIATTR_MAX_THREADS
	.align		4
        /*00ac*/ 	.byte	0x04, 0x05
        /*00ae*/ 	.short	(.L_32 - .L_31)
.L_31:
        /*00b0*/ 	.word	0x00000080
        /*00b4*/ 	.word	0x00000001
        /*00b8*/ 	.word	0x00000001
.L_32:


//--------------------- .nv.rel.action            --------------------------
	.section	.nv.rel.action,"",@"SHT_CUDA_RELOCINFO"
	.align	8
	.sectionentsize	8
        /*0000*/ 	.byte	0x73, 0x00, 0x00, 0x00, 0x00, 0x00, 0x00, 0x00, 0x00, 0x00, 0x00, 0x11, 0x25, 0x00, 0x05, 0x36


//--------------------- .nv.constant0.triton__0d1d2d3d4d5d6de7 --------------------------
	.section	.nv.constant0.triton__0d1d2d3d4d5d6de7,"a",@progbits
	.align	4
.nv.constant0.triton__0d1d2d3d4d5d6de7:
	.zero		408


//--------------------- .text.triton__0d1d2d3d4d5d6de7 --------------------------
	.section	.text.triton__0d1d2d3d4d5d6de7,"ax",@progbits
	.sectionflags	@"SHF_BARRIERS=1"
	.sectioninfo	@"SHI_REGISTERS=38"
	.align	128
        .global         triton__0d1d2d3d4d5d6de7
        .type           triton__0d1d2d3d4d5d6de7,@function
        .size           triton__0d1d2d3d4d5d6de7,(.L_x_1 - triton__0d1d2d3d4d5d6de7)
        .other          triton__0d1d2d3d4d5d6de7,@"STO_CUDA_ENTRY STV_DEFAULT"
triton__0d1d2d3d4d5d6de7:
.text.triton__0d1d2d3d4d5d6de7:
[----:B------:R-:W-:-:S02]  /*0000*/  IMAD.MOV.U32 R1, RZ, RZ, c[0x0][0x28] ;  /* 0x00000a00ff017624 */ /* 0x000fc400078e00ff */
[----:B------:R-:W0:Y:S01]  /*0010*/  S2R R33, SR_TID.X ;  /* 0x0000000000217919 */ /* 0x000e220000002100 */
[----:B------:R-:W1:Y:S01]  /*0020*/  S2UR UR4, SR_CTAID.X ;  /* 0x00000000000479c3 */ /* 0x000e620000002500 */
[----:B------:R-:W-:Y:S01]  /*0030*/  IMAD.MOV.U32 R26, RZ, RZ, 0x2 ;  /* 0x00000002ff1a7424 */ /* 0x000fe200078e00ff */
[----:B------:R-:W-:Y:S01]  /*0040*/  ULDC.64 UR6, c[0x0][0x118] ;  /* 0x0000460000067ab9 */ /* 0x000fe20000000a00 */
[----:B------:R-:W2:Y:S05]  /*0050*/  S2R R2, SR_CTAID.Z ;  /* 0x0000000000027919 */ /* 0x000eaa0000002700 */
[----:B------:R-:W3:Y:S01]  /*0060*/  S2UR UR5, SR_CTAID.Y ;  /* 0x00000000000579c3 */ /* 0x000ee20000002600 */
[--C-:B0-----:R-:W-:Y:S01]  /*0070*/  SHF.R.U32.HI R34, RZ, 0x5, R33.reuse ;  /* 0x00000005ff227819 */ /* 0x101fe20000011621 */
[----:B-1----:R-:W-:Y:S01]  /*0080*/  USHF.L.U32 UR4, UR4, 0x5, URZ ;  /* 0x0000000504047899 */ /* 0x002fe2000800063f */
[----:B------:R-:W-:-:S02]  /*0090*/  SHF.R.U32.HI R6, RZ, 0x3, R33 ;  /* 0x00000003ff067819 */ /* 0x000fc40000011621 */
[----:B--2---:R-:W-:Y:S02]  /*00a0*/  IADD3 R2, R2, 0x1, RZ ;  /* 0x0000000102027810 */ /* 0x004fe40007ffe0ff */
[----:B------:R-:W-:Y:S02]  /*00b0*/  SGXT.U32 R34, R34, 0x2 ;  /* 0x000000022222781a */ /* 0x000fe40000000000 */
[----:B------:R-:W-:Y:S01]  /*00c0*/  SHF.L.U32 R0, R33, 0x2, RZ ;  /* 0x0000000221007819 */ /* 0x000fe200000006ff */
[----:B---3--:R-:W-:Y:S01]  /*00d0*/  IMAD R2, R2, UR5, RZ ;  /* 0x0000000502027c24 */ /* 0x008fe2000f8e02ff */
[----:B------:R-:W-:Y:S01]  /*00e0*/  SGXT.U32 R6, R6, 0x2 ;  /* 0x000000020606781a */ /* 0x000fe20000000000 */
[----:B------:R-:W-:Y:S01]  /*00f0*/  IMAD.SHL.U32 R3, R34, 0x4, RZ ;  /* 0x0000000422037824 */ /* 0x000fe200078e00ff */
[----:B------:R-:W-:Y:S02]  /*0100*/  LOP3.LUT R0, R0, 0x1c, RZ, 0xc0, !PT ;  /* 0x0000001c00007812 */ /* 0x000fe400078ec0ff */
[----:B------:R-:W-:-:S02]  /*0110*/  SHF.L.U32 R8, R2, 0x5, RZ ;  /* 0x0000000502087819 */ /* 0x000fc400000006ff */
[----:B------:R-:W-:Y:S02]  /*0120*/  LOP3.LUT R5, R0, UR4, RZ, 0xfc, !PT ;  /* 0x0000000400057c12 */ /* 0x000fe4000f8efcff */
[----:B------:R-:W-:Y:S02]  /*0130*/  LOP3.LUT R6, R3, R6, RZ, 0xfc, !PT ;  /* 0x0000000603067212 */ /* 0x000fe400078efcff */
[----:B------:R-:W-:Y:S02]  /*0140*/  ISETP.GE.AND P0, PT, R5, 0xa8c, PT ;  /* 0x00000a8c0500780c */ /* 0x000fe40003f06270 */
[C---:B------:R-:W-:Y:S02]  /*0150*/  LOP3.LUT R2, R8.reuse, R6, RZ, 0xfc, !PT ;  /* 0x0000000608027212 */ /* 0x040fe400078efcff */
[----:B------:R-:W-:Y:S02]  /*0160*/  LOP3.LUT R4, R8, 0x10, R6, 0xfe, !PT ;  /* 0x0000001008047812 */ /* 0x000fe400078efe06 */
[C---:B------:R-:W-:Y:S01]  /*0170*/  ISETP.LT.AND P1, PT, R2.reuse, 0x1b80, !P0 ;  /* 0x00001b800200780c */ /* 0x040fe20004721270 */
[--C-:B------:R-:W-:Y:S01]  /*0180*/  IMAD R11, R2, 0xa8c, R5.reuse ;  /* 0x00000a8c020b7824 */ /* 0x100fe200078e0205 */
[C---:B------:R-:W-:Y:S01]  /*0190*/  ISETP.LT.AND P0, PT, R4.reuse, 0x1b80, !P0 ;  /* 0x00001b800400780c */ /* 0x040fe20004701270 */
[----:B------:R-:W-:Y:S01]  /*01a0*/  IMAD R13, R4, 0xa8c, R5 ;  /* 0x00000a8c040d7824 */ /* 0x000fe200078e0205 */
[----:B------:R-:W-:Y:S01]  /*01b0*/  CS2R R2, SRZ ;  /* 0x0000000000027805 */ /* 0x000fe2000001ff00 */
[----:B------:R-:W-:Y:S01]  /*01c0*/  CS2R R4, SRZ ;  /* 0x0000000000047805 */ /* 0x000fe2000001ff00 */
[----:B------:R-:W-:-:S04]  /*01d0*/  IMAD.WIDE R10, R11, R26, c[0x0][0x160] ;  /* 0x000058000b0a7625 */ /* 0x000fc800078e021a */
[----:B------:R-:W-:-:S03]  /*01e0*/  IMAD.WIDE R12, R13, R26, c[0x0][0x160] ;  /* 0x000058000d0c7625 */ /* 0x000fc600078e021a */
[----:B------:R0:W2:Y:S04]  /*01f0*/  @P1 LDG.E.EL.64 R2, [R10.64] ;  /* 0x000000060a021981 */ /* 0x0000a8000c2e1b00 */
[----:B------:R1:W3:Y:S01]  /*0200*/  @P0 LDG.E.EL.64 R4, [R12.64] ;  /* 0x000000060c040981 */ /* 0x0002e2000c2e1b00 */
[----:B------:R-:W-:Y:S01]  /*0210*/  SHF.L.U32 R35, R33, 0x3, RZ ;  /* 0x0000000321237819 */ /* 0x000fe200000006ff */
[----:B------:R-:W-:Y:S01]  /*0220*/  IMAD.MOV.U32 R18, RZ, RZ, 0x4 ;  /* 0x00000004ff127424 */ /* 0x000fe200078e00ff */
[----:B------:R-:W-:Y:S01]  /*0230*/  CS2R R22, SRZ ;  /* 0x0000000000167805 */ /* 0x000fe2000001ff00 */
[----:B------:R-:W-:Y:S01]  /*0240*/  CS2R R30, SRZ ;  /* 0x00000000001e7805 */ /* 0x000fe2000001ff00 */
[----:B------:R-:W-:-:S04]  /*0250*/  LOP3.LUT R35, R35, 0x18, RZ, 0xc0, !PT ;  /* 0x0000001823237812 */ /* 0x000fc800078ec0ff */
[--C-:B------:R-:W-:Y:S01]  /*0260*/  LOP3.LUT R7, R8, 0x2, R35.reuse, 0xfe, !PT ;  /* 0x0000000208077812 */ /* 0x100fe200078efe23 */
[----:B-1----:R-:W-:Y:S01]  /*0270*/  IMAD R13, R0, 0x28, RZ ;  /* 0x00000028000d7824 */ /* 0x002fe200078e02ff */
[C-C-:B------:R-:W-:Y:S02]  /*0280*/  LOP3.LUT R14, R8.reuse, 0x4, R35.reuse, 0xfe, !PT ;  /* 0x00000004080e7812 */ /* 0x140fe400078efe23 */
[C---:B------:R-:W-:Y:S01]  /*0290*/  LOP3.LUT R9, R8.reuse, R35, RZ, 0xfc, !PT ;  /* 0x0000002308097212 */ /* 0x040fe200078efcff */
[----:B------:R-:W-:Y:S01]  /*02a0*/  IMAD.HI R15, R7, 0x66666667, RZ ;  /* 0x66666667070f7827 */ /* 0x000fe200078e02ff */
[----:B------:R-:W-:Y:S02]  /*02b0*/  LOP3.LUT R8, R8, 0x6, R35, 0xfe, !PT ;  /* 0x0000000608087812 */ /* 0x000fe400078efe23 */
[----:B------:R-:W-:Y:S01]  /*02c0*/  LOP3.LUT R13, R6, R13, RZ, 0xfc, !PT ;  /* 0x0000000d060d7212 */ /* 0x000fe200078efcff */
[----:B------:R-:W-:Y:S01]  /*02d0*/  IMAD.HI R16, R14, 0x66666667, RZ ;  /* 0x666666670e107827 */ /* 0x000fe200078e02ff */
[----:B0-----:R-:W-:-:S02]  /*02e0*/  SHF.R.U32.HI R10, RZ, 0x1f, R15 ;  /* 0x0000001fff0a7819 */ /* 0x001fc4000001160f */
[C---:B------:R-:W-:Y:S01]  /*02f0*/  ISETP.GE.AND P0, PT, R9.reuse, 0x1b80, PT ;  /* 0x00001b800900780c */ /* 0x040fe20003f06270 */
[----:B------:R-:W-:Y:S01]  /*0300*/  IMAD.HI R20, R9, 0x66666667, RZ ;  /* 0x6666666709147827 */ /* 0x000fe200078e02ff */
[----:B------:R-:W-:Y:S02]  /*0310*/  SHF.R.U32.HI R17, RZ, 0x1f, R16 ;  /* 0x0000001fff117819 */ /* 0x000fe40000011610 */
[----:B------:R-:W-:Y:S02]  /*0320*/  LEA.HI R10, R15, R10, RZ, 0x19 ;  /* 0x0000000a0f0a7211 */ /* 0x000fe400078fc8ff */
[----:B------:R-:W-:Y:S02]  /*0330*/  LEA.HI R17, R16, R17, RZ, 0x19 ;  /* 0x0000001110117211 */ /* 0x000fe400078fc8ff */
[----:B------:R-:W-:Y:S01]  /*0340*/  SHF.R.U32.HI R11, RZ, 0x1f, R20 ;  /* 0x0000001fff0b7819 */ /* 0x000fe20000011614 */
[----:B------:R-:W-:Y:S02]  /*0350*/  IMAD R10, R10, -0x140, R7 ;  /* 0xfffffec00a0a7824 */ /* 0x000fe400078e0207 */
[----:B------:R-:W-:Y:S01]  /*0360*/  IMAD R17, R17, -0x140, R14 ;  /* 0xfffffec011117824 */ /* 0x000fe200078e020e */
[----:B------:R-:W-:-:S02]  /*0370*/  LEA.HI.SX32 R20, R20, R11, 0x19 ;  /* 0x0000000b14147211 */ /* 0x000fc400078fcaff */
[----:B------:R-:W-:Y:S01]  /*0380*/  PRMT R11, R10, 0x9910, RZ ;  /* 0x000099100a0b7816 */ /* 0x000fe200000000ff */
[----:B------:R-:W-:Y:S01]  /*0390*/  IMAD.HI R10, R8, 0x66666667, RZ ;  /* 0x66666667080a7827 */ /* 0x000fe200078e02ff */
[----:B------:R-:W-:-:S03]  /*03a0*/  PRMT R14, R17, 0x9910, RZ ;  /* 0x00009910110e7816 */ /* 0x000fc600000000ff */
[----:B------:R-:W-:Y:S01]  /*03b0*/  IMAD R17, R11, 0x6667, RZ ;  /* 0x000066670b117824 */ /* 0x000fe200078e02ff */
[----:B------:R-:W-:Y:S01]  /*03c0*/  SHF.R.U32.HI R11, RZ, 0x1f, R10 ;  /* 0x0000001fff0b7819 */ /* 0x000fe2000001160a */
[----:B------:R-:W-:Y:S02]  /*03d0*/  IMAD R7, R20, -0x140, R9 ;  /* 0xfffffec014077824 */ /* 0x000fe400078e0209 */
[----:B------:R-:W-:Y:S01]  /*03e0*/  IMAD R19, R14, 0x6667, RZ ;  /* 0x000066670e137824 */ /* 0x000fe200078e02ff */
[----:B------:R-:W-:Y:S02]  /*03f0*/  SHF.R.S32.HI R0, RZ, 0x10, R17 ;  /* 0x00000010ff007819 */ /* 0x000fe40000011411 */
[----:B------:R-:W-:Y:S02]  /*0400*/  PRMT R12, R7, 0x9910, RZ ;  /* 0x00009910070c7816 */ /* 0x000fe400000000ff */
[----:B------:R-:W-:Y:S02]  /*0410*/  LEA.HI R11, R10, R11, RZ, 0x19 ;  /* 0x0000000b0a0b7211 */ /* 0x000fe400078fc8ff */
[----:B------:R-:W-:Y:S01]  /*0420*/  SHF.R.S32.HI R6, RZ, 0x10, R19 ;  /* 0x00000010ff067819 */ /* 0x000fe20000011413 */
[----:B------:R-:W-:Y:S01]  /*0430*/  IMAD R15, R12, 0x6667, RZ ;  /* 0x000066670c0f7824 */ /* 0x000fe200078e02ff */
[----:B------:R-:W-:Y:S01]  /*0440*/  LOP3.LUT R10, R0, 0xffff, RZ, 0xc0, !PT ;  /* 0x0000ffff000a7812 */ /* 0x000fe200078ec0ff */
[----:B------:R-:W-:Y:S01]  /*0450*/  IMAD R11, R11, -0x140, R8 ;  /* 0xfffffec00b0b7824 */ /* 0x000fe200078e0208 */
[----:B------:R-:W-:-:S02]  /*0460*/  LOP3.LUT R9, R6, 0xffff, RZ, 0xc0, !PT ;  /* 0x0000ffff06097812 */ /* 0x000fc400078ec0ff */
[----:B------:R-:W-:Y:S02]  /*0470*/  SHF.R.U32.HI R6, RZ, 0xf, R10 ;  /* 0x0000000fff067819 */ /* 0x000fe4000001160a */
[----:B------:R-:W-:Y:S02]  /*0480*/  SHF.R.S32.HI R0, RZ, 0x10, R15 ;  /* 0x00000010ff007819 */ /* 0x000fe4000001140f */
[----:B------:R-:W-:Y:S02]  /*0490*/  LEA.HI.SX32 R10, R17, R6, 0xe ;  /* 0x00000006110a7211 */ /* 0x000fe400078f72ff */
[----:B------:R-:W-:Y:S02]  /*04a0*/  PRMT R11, R11, 0x9910, RZ ;  /* 0x000099100b0b7816 */ /* 0x000fe400000000ff */
[----:B------:R-:W-:Y:S01]  /*04b0*/  SHF.R.U32.HI R8, RZ, 0xf, R9 ;  /* 0x0000000fff087819 */ /* 0x000fe20000011609 */
[----:B------:R-:W-:Y:S01]  /*04c0*/  IMAD.SHL.U32 R9, R13, 0x2, RZ ;  /* 0x000000020d097824 */ /* 0x000fe200078e00ff */
[----:B------:R-:W-:-:S02]  /*04d0*/  LOP3.LUT R0, R0, 0xffff, RZ, 0xc0, !PT ;  /* 0x0000ffff00007812 */ /* 0x000fc400078ec0ff */
[----:B------:R-:W-:Y:S02]  /*04e0*/  PRMT R13, R10, 0x9910, RZ ;  /* 0x000099100a0d7816 */ /* 0x000fe400000000ff */
[----:B------:R-:W-:Y:S02]  /*04f0*/  MOV R10, R11 ;  /* 0x0000000b000a7202 */ /* 0x000fe40000000f00 */
[----:B------:R-:W-:Y:S02]  /*0500*/  SHF.R.U32.HI R0, RZ, 0xf, R0 ;  /* 0x0000000fff007819 */ /* 0x000fe40000011600 */
[----:B------:R-:W-:Y:S01]  /*0510*/  LEA.HI.SX32 R12, R19, R8, 0xe ;  /* 0x00000008130c7211 */ /* 0x000fe200078f72ff */
[----:B------:R-:W-:Y:S01]  /*0520*/  IMAD R11, R10, 0x6667, RZ ;  /* 0x000066670a0b7824 */ /* 0x000fe200078e02ff */
[----:B------:R-:W-:Y:S02]  /*0530*/  LEA.HI.SX32 R8, R15, R0, 0xe ;  /* 0x000000000f087211 */ /* 0x000fe400078f72ff */
[----:B------:R-:W-:-:S02]  /*0540*/  PRMT R15, R12, 0x9910, RZ ;  /* 0x000099100c0f7816 */ /* 0x000fc400000000ff */
[----:B------:R-:W-:-:S03]  /*0550*/  LEA R13, R20, R13, 0x5 ;  /* 0x0000000d140d7211 */ /* 0x000fc600078e28ff */
[----:B------:R-:W-:Y:S01]  /*0560*/  IMAD R15, R20, 0x20, R15 ;  /* 0x00000020140f7824 */ /* 0x000fe200078e020f */
[----:B------:R-:W-:Y:S01]  /*0570*/  CS2R R28, SRZ ;  /* 0x00000000001c7805 */ /* 0x000fe2000001ff00 */
[----:B------:R-:W-:Y:S01]  /*0580*/  CS2R R24, SRZ ;  /* 0x0000000000187805 */ /* 0x000fe2000001ff00 */
[----:B------:R-:W-:Y:S01]  /*0590*/  MOV R21, RZ ;  /* 0x000000ff00157202 */ /* 0x000fe20000000f00 */
[----:B------:R-:W-:Y:S01]  /*05a0*/  IMAD.MOV.U32 R32, RZ, RZ, RZ ;  /* 0x000000ffff207224 */ /* 0x000fe200078e00ff */
[----:B--2---:R-:W-:Y:S01]  /*05b0*/  SHF.R.U32.HI R14, RZ, 0x10, R2 ;  /* 0x00000010ff0e7819 */ /* 0x004fe20000011602 */
[----:B------:R-:W-:Y:S01]  /*05c0*/  STS.U16 [R9], R2 ;  /* 0x0000000209007388 */ /* 0x000fe20000000400 */
[----:B------:R-:W-:Y:S02]  /*05d0*/  SHF.R.U32.HI R16, RZ, 0x10, R3 ;  /* 0x00000010ff107819 */ /* 0x000fe40000011603 */
[----:B---3--:R-:W-:Y:S01]  /*05e0*/  SHF.R.U32.HI R0, RZ, 0x10, R4 ;  /* 0x00000010ff007819 */ /* 0x008fe20000011604 */
[----:B------:R0:W-:Y:S01]  /*05f0*/  STS.U16 [R9+0x20], R4 ;  /* 0x0000200409007388 */ /* 0x0001e20000000400 */
[----:B------:R-:W-:-:S03]  /*0600*/  SHF.R.U32.HI R6, RZ, 0x10, R5 ;  /* 0x00000010ff067819 */ /* 0x000fc60000011605 */
[----:B------:R1:W-:Y:S04]  /*0610*/  STS.U16 [R9+0x70], R0 ;  /* 0x0000700009007388 */ /* 0x0003e80000000400 */
[----:B------:R2:W-:Y:S01]  /*0620*/  STS.U16 [R9+0xc0], R5 ;  /* 0x0000c00509007388 */ /* 0x0005e20000000400 */
[----:B0-----:R-:W-:-:S03]  /*0630*/  SHF.R.S32.HI R4, RZ, 0x10, R11 ;  /* 0x00000010ff047819 */ /* 0x001fc6000001140b */
[----:B------:R0:W-:Y:S01]  /*0640*/  STS.U16 [R9+0xa0], R3 ;  /* 0x0000a00309007388 */ /* 0x0001e20000000400 */
[----:B-1----:R-:W-:-:S03]  /*0650*/  LOP3.LUT R0, R4, 0xffff, RZ, 0xc0, !PT ;  /* 0x0000ffff04007812 */ /* 0x002fc600078ec0ff */
[----:B------:R-:W-:Y:S01]  /*0660*/  STS.U16 [R9+0x50], R14 ;  /* 0x0000500e09007388 */ /* 0x000fe20000000400 */
[----:B------:R-:W-:Y:S02]  /*0670*/  SHF.R.U32.HI R0, RZ, 0xf, R0 ;  /* 0x0000000fff007819 */ /* 0x000fe40000011600 */
[----:B--2---:R-:W-:Y:S01]  /*0680*/  PRMT R5, R8, 0x9910, RZ ;  /* 0x0000991008057816 */ /* 0x004fe200000000ff */
[----:B------:R-:W-:Y:S01]  /*0690*/  STS.U16 [R9+0xf0], R16 ;  /* 0x0000f01009007388 */ /* 0x000fe20000000400 */
[----:B------:R-:W-:Y:S01]  /*06a0*/  LEA.HI.SX32 R0, R11, R0, 0xe ;  /* 0x000000000b007211 */ /* 0x000fe200078f72ff */
[----:B0-----:R-:W-:Y:S01]  /*06b0*/  IMAD.WIDE R2, R13, R18, c[0x0][0x170] ;  /* 0x00005c000d027625 */ /* 0x001fe200078e0212 */
[----:B------:R-:W-:Y:S01]  /*06c0*/  LEA R11, R20, R5, 0x5 ;  /* 0x00000005140b7211 */ /* 0x000fe200078e28ff */
[----:B------:R-:W-:Y:S01]  /*06d0*/  STS.U16 [R9+0x110], R6 ;  /* 0x0001100609007388 */ /* 0x000fe20000000400 */
[----:B------:R-:W-:-:S03]  /*06e0*/  PRMT R5, R0, 0x9910, RZ ;  /* 0x0000991000057816 */ /* 0x000fc600000000ff */
[----:B------:R-:W-:Y:S06]  /*06f0*/  BAR.SYNC 0x0 ;  /* 0x0000000000007b1d */ /* 0x000fec0000000000 */
[----:B------:R-:W-:Y:S01]  /*0700*/  IMAD.WIDE R8, R15, R18, c[0x0][0x170] ;  /* 0x00005c000f087625 */ /* 0x000fe200078e0212 */
[----:B------:R-:W-:Y:S01]  /*0710*/  LEA R19, R20, R5, 0x5 ;  /* 0x0000000514137211 */ /* 0x000fe200078e28ff */
[----:B------:R0:W2:Y:S02]  /*0720*/  @!P0 LDG.E.EL R23, [R2.64] ;  /* 0x0000000602178981 */ /* 0x0000a4000c2e1900 */
[----:B------:R-:W-:-:S02]  /*0730*/  IMAD.MOV.U32 R6, RZ, RZ, RZ ;  /* 0x000000ffff067224 */ /* 0x000fc400078e00ff */
[----:B------:R0:W3:Y:S04]  /*0740*/  @!P0 LDG.E.EL R30, [R2.64] ;  /* 0x00000006021e8981 */ /* 0x0000e8000c2e1900 */
[----:B------:R1:W4:Y:S04]  /*0750*/  @!P0 LDG.E.EL R31, [R8.64] ;  /* 0x00000006081f8981 */ /* 0x000328000c2e1900 */
[----:B------:R1:W5:Y:S01]  /*0760*/  @!P0 LDG.E.EL R28, [R8.64] ;  /* 0x00000006081c8981 */ /* 0x000362000c2e1900 */
[----:B0-----:R-:W-:Y:S01]  /*0770*/  IMAD.WIDE R2, R11, R18, c[0x0][0x170] ;  /* 0x00005c000b027625 */ /* 0x001fe200078e0212 */
[----:B------:R-:W-:-:S04]  /*0780*/  CS2R R4, SRZ ;  /* 0x0000000000047805 */ /* 0x000fc8000001ff00 */
[----:B------:R0:W5:Y:S01]  /*0790*/  @!P0 LDG.E.EL R6, [R2.64] ;  /* 0x0000000602068981 */ /* 0x000162000c2e1900 */
[----:B-1----:R-:W-:-:S03]  /*07a0*/  IMAD.WIDE R8, R19, R18, c[0x0][0x170] ;  /* 0x00005c0013087625 */ /* 0x002fc600078e0212 */
[----:B------:R0:W5:Y:S04]  /*07b0*/  @!P0 LDG.E.EL R29, [R2.64] ;  /* 0x00000006021d8981 */ /* 0x000168000c2e1900 */
[----:B------:R1:W5:Y:S01]  /*07c0*/  @!P0 LDG.E.EL R25, [R8.64] ;  /* 0x0000000608198981 */ /* 0x000362000c2e1900 */
[----:B------:R-:W-:-:S03]  /*07d0*/  IMAD.WIDE R10, R11, R18, c[0x0][0x168] ;  /* 0x00005a000b0a7625 */ /* 0x000fc600078e0212 */
[----:B------:R1:W5:Y:S01]  /*07e0*/  @!P0 LDG.E.EL R24, [R8.64] ;  /* 0x0000000608188981 */ /* 0x000362000c2e1900 */
[----:B------:R-:W-:Y:S01]  /*07f0*/  IMAD.MOV.U32 R0, RZ, RZ, RZ ;  /* 0x000000ffff007224 */ /* 0x000fe200078e00ff */
[----:B0-----:R-:W-:Y:S02]  /*0800*/  CS2R R2, SRZ ;  /* 0x0000000000027805 */ /* 0x001fe4000001ff00 */
[----:B------:R0:W5:Y:S01]  /*0810*/  @!P0 LDG.E.EL R5, [R10.64] ;  /* 0x000000060a058981 */ /* 0x000162000c2e1900 */
[----:B------:R-:W-:-:S03]  /*0820*/  IMAD.WIDE R12, R13, R18, c[0x0][0x168] ;  /* 0x00005a000d0c7625 */ /* 0x000fc600078e0212 */
[----:B------:R0:W5:Y:S01]  /*0830*/  @!P0 LDG.E.EL R4, [R10.64] ;  /* 0x000000060a048981 */ /* 0x000162000c2e1900 */
[-C--:B------:R-:W-:Y:S01]  /*0840*/  IMAD.WIDE R14, R15, R18.reuse, c[0x0][0x168] ;  /* 0x00005a000f0e7625 */ /* 0x080fe200078e0212 */
[----:B-1----:R-:W-:Y:S02]  /*0850*/  CS2R R8, SRZ ;  /* 0x0000000000087805 */ /* 0x002fe4000001ff00 */
[----:B------:R1:W5:Y:S01]  /*0860*/  @!P0 LDG.E.EL R3, [R12.64] ;  /* 0x000000060c038981 */ /* 0x000362000c2e1900 */
[----:B------:R-:W-:-:S03]  /*0870*/  IMAD.WIDE R18, R19, R18, c[0x0][0x168] ;  /* 0x00005a0013127625 */ /* 0x000fc600078e0212 */
[----:B------:R1:W5:Y:S01]  /*0880*/  @!P0 LDG.E.EL R2, [R12.64] ;  /* 0x000000060c028981 */ /* 0x000362000c2e1900 */
[CC--:B------:R-:W-:Y:S01]  /*0890*/  IMAD.WIDE R16, R7.reuse, R26.reuse, c[0x0][0x178] ;  /* 0x00005e0007107625 */ /* 0x0c0fe200078e021a */
[----:B0-----:R-:W-:Y:S02]  /*08a0*/  CS2R R10, SRZ ;  /* 0x00000000000a7805 */ /* 0x001fe4000001ff00 */
[----:B------:R0:W5:Y:S01]  /*08b0*/  @!P0 LDG.E.EL R0, [R14.64] ;  /* 0x000000060e008981 */ /* 0x000162000c2e1900 */
[----:B------:R-:W-:-:S03]  /*08c0*/  IMAD.WIDE R26, R7, R26, c[0x0][0x180] ;  /* 0x00006000071a7625 */ /* 0x000fc600078e021a */
[----:B------:R0:W5:Y:S01]  /*08d0*/  @!P0 LDG.E.EL R21, [R14.64] ;  /* 0x000000060e158981 */ /* 0x000162000c2e1900 */
[----:B-1----:R-:W-:-:S03]  /*08e0*/  CS2R R12, SRZ ;  /* 0x00000000000c7805 */ /* 0x002fc6000001ff00 */
[----:B------:R1:W5:Y:S04]  /*08f0*/  @!P0 LDG.E.EL R22, [R18.64] ;  /* 0x0000000612168981 */ /* 0x000368000c2e1900 */
[----:B------:R1:W5:Y:S01]  /*0900*/  @!P0 LDG.E.EL R32, [R18.64] ;  /* 0x0000000612208981 */ /* 0x000362000c2e1900 */
[----:B0-----:R-:W-:-:S03]  /*0910*/  CS2R R14, SRZ ;  /* 0x00000000000e7805 */ /* 0x001fc6000001ff00 */
[----:B------:R0:W5:Y:S04]  /*0920*/  @!P0 LDG.E.EL.128 R8, [R16.64] ;  /* 0x0000000610088981 */ /* 0x000168000c2e1d00 */
[----:B------:R3:W5:Y:S01]  /*0930*/  @!P0 LDG.E.EL.128 R12, [R26.64] ;  /* 0x000000061a0c8981 */ /* 0x000762000c2e1d00 */
[----:B-1----:R-:W-:Y:S02]  /*0940*/  SHF.R.U32.HI R18, RZ, 0x2, R33 ;  /* 0x00000002ff127819 */ /* 0x002fe40000011621 */
[----:B------:R-:W-:Y:S02]  /*0950*/  SHF.L.U32 R19, R34, 0x3, RZ ;  /* 0x0000000322137819 */ /* 0x000fe400000006ff */
[----:B------:R-:W-:-:S04]  /*0960*/  SGXT.U32 R18, R18, 0x3 ;  /* 0x000000031212781a */ /* 0x000fc80000000000 */
[----:B------:R-:W-:-:S05]  /*0970*/  LOP3.LUT R34, R19, R18, RZ, 0xfc, !PT ;  /* 0x0000001213227212 */ /* 0x000fca00078efcff */
[----:B------:R-:W-:-:S04]  /*0980*/  IMAD R35, R34, 0x28, R35 ;  /* 0x0000002822237824 */ /* 0x000fc800078e0223 */
[----:B0-----:R-:W-:-:S06]  /*0990*/  IMAD.SHL.U32 R16, R35, 0x2, RZ ;  /* 0x0000000223107824 */ /* 0x001fcc00078e00ff */
[----:B------:R-:W0:Y:S01]  /*09a0*/  LDS.128 R16, [R16] ;  /* 0x0000000010107984 */ /* 0x000e220000000c00 */
[----:B------:R-:W-:Y:S02]  /*09b0*/  MOV R33, 0x381b5837 ;  /* 0x381b583700217802 */ /* 0x000fe40000000f00 */
[----:B------:R-:W-:-:S05]  /*09c0*/  LOP3.LUT R34, R34, UR4, RZ, 0xfc, !PT ;  /* 0x0000000422227c12 */ /* 0x000fca000f8efcff */
[----:B------:R-:W-:-:S04]  /*09d0*/  IMAD R7, R34, 0x140, R7 ;  /* 0x0000014022077824 */ /* 0x000fc800078e0207 */
[----:B------:R-:W-:Y:S01]  /*09e0*/  IMAD R20, R20, 0xd2f00, R7 ;  /* 0x000d2f0014147824 */ /* 0x000fe200078e0207 */
[----:B------:R-:W-:Y:S01]  /*09f0*/  ISETP.LT.AND P0, PT, R34, 0xa8c, !P0 ;  /* 0x00000a8c2200780c */ /* 0x000fe20004701270 */
[----:B0-----:R-:W-:Y:S01]  /*0a00*/  HADD2.F32 R7, -RZ, R17.H1_H1 ;  /* 0x30000011ff077230 */ /* 0x001fe20000004100 */
[-C--:B---3--:R-:W-:Y:S01]  /*0a10*/  FFMA R26, R30, R33.reuse, 9.9999999747524270788e-07 ;  /* 0x358637bd1e1a7423 */ /* 0x088fe20000000021 */
[-C--:B----4-:R-:W-:Y:S01]  /*0a20*/  FFMA R27, R31, R33.reuse, 9.9999999747524270788e-07 ;  /* 0x358637bd1f1b7423 */ /* 0x090fe20000000021 */
[-C--:B--2---:R-:W-:Y:S01]  /*0a30*/  FFMA R23, R23, R33.reuse, 9.9999999747524270788e-07 ;  /* 0x358637bd17177423 */ /* 0x084fe20000000021 */
[----:B------:R-:W-:Y:S01]  /*0a40*/  HADD2.F32 R31, -RZ, R16.H1_H1 ;  /* 0x30000010ff1f7230 */ /* 0x000fe20000004100 */
[----:B-----5:R-:W-:-:S03]  /*0a50*/  FFMA R28, R28, R33, 9.9999999747524270788e-07 ;  /* 0x358637bd1c1c7423 */ /* 0x020fc60000000021 */
[----:B------:R-:W0:Y:S01]  /*0a60*/  MUFU.RSQ R27, R27 ;  /* 0x0000001b001b7308 */ /* 0x000e220000001400 */
[-C--:B------:R-:W-:Y:S01]  /*0a70*/  FFMA R30, R6, R33.reuse, 9.9999999747524270788e-07 ;  /* 0x358637bd061e7423 */ /* 0x080fe20000000021 */
[-C--:B------:R-:W-:Y:S01]  /*0a80*/  FFMA R29, R29, R33.reuse, 9.9999999747524270788e-07 ;  /* 0x358637bd1d1d7423 */ /* 0x080fe20000000021 */
[----:B------:R-:W-:-:S05]  /*0a90*/  FFMA R25, R25, R33, 9.9999999747524270788e-07 ;  /* 0x358637bd19197423 */ /* 0x000fca0000000021 */
[----:B------:R-:W1:Y:S01]  /*0aa0*/  MUFU.RSQ R30, R30 ;  /* 0x0000001e001e7308 */ /* 0x000e620000001400 */
[----:B------:R-:W-:Y:S01]  /*0ab0*/  FFMA R6, R24, R33, 9.9999999747524270788e-07 ;  /* 0x358637bd18067423 */ /* 0x000fe20000000021 */
[----:B------:R-:W-:-:S06]  /*0ac0*/  HADD2.F32 R24, -RZ, R16.H0_H0 ;  /* 0x20000010ff187230 */ /* 0x000fcc0000004100 */
[----:B------:R-:W2:Y:S01]  /*0ad0*/  MUFU.RSQ R26, R26 ;  /* 0x0000001a001a7308 */ /* 0x000ea20000001400 */
[----:B------:R-:W-:Y:S01]  /*0ae0*/  FADD R16, R24, -R5 ;  /* 0x8000000518107221 */ /* 0x000fe20000000000 */
[----:B------:R-:W-:Y:S01]  /*0af0*/  FADD R5, R31, -R4 ;  /* 0x800000041f057221 */ /* 0x000fe20000000000 */
[----:B------:R-:W-:-:S05]  /*0b00*/  HADD2.F32 R4, -RZ, R17.H0_H0 ;  /* 0x20000011ff047230 */ /* 0x000fca0000004100 */
[----:B------:R-:W3:Y:S01]  /*0b10*/  MUFU.RSQ R25, R25 ;  /* 0x0000001900197308 */ /* 0x000ee20000001400 */
[----:B------:R-:W-:Y:S02]  /*0b20*/  HADD2.F32 R17, -RZ, R18.H0_H0 ;  /* 0x20000012ff117230 */ /* 0x000fe40000004100 */
[----:B------:R-:W-:-:S05]  /*0b30*/  HADD2.F32 R31, -RZ, R19.H1_H1 ;  /* 0x30000013ff1f7230 */ /* 0x000fca0000004100 */
[----:B------:R-:W4:Y:S01]  /*0b40*/  MUFU.RSQ R29, R29 ;  /* 0x0000001d001d7308 */ /* 0x000f220000001400 */
[----:B------:R-:W-:-:S07]  /*0b50*/  HADD2.F32 R19, -RZ, R19.H0_H0 ;  /* 0x20000013ff137230 */ /* 0x000fce0000004100 */
[----:B------:R-:W5:Y:S01]  /*0b60*/  MUFU.RSQ R23, R23 ;  /* 0x0000001700177308 */ /* 0x000f620000001400 */
[----:B------:R-:W-:-:S07]  /*0b70*/  HADD2.F32 R24, -RZ, R18.H1_H1 ;  /* 0x30000012ff187230 */ /* 0x000fce0000004100 */
[----:B------:R-:W2:Y:S01]  /*0b80*/  MUFU.RSQ R28, R28 ;  /* 0x0000001c001c7308 */ /* 0x000ea20000001400 */
[----:B------:R-:W-:-:S07]  /*0b90*/  FADD R0, R17, -R0 ;  /* 0x8000000011007221 */ /* 0x000fce0000000000 */
[----:B------:R-:W5:Y:S01]  /*0ba0*/  MUFU.RSQ R6, R6 ;  /* 0x0000000600067308 */ /* 0x000f620000001400 */
[----:B------:R-:W-:Y:S01]  /*0bb0*/  FADD R7, R7, -R2 ;  /* 0x8000000207077221 */ /* 0x000fe20000000000 */
[----:B------:R-:W-:Y:S01]  /*0bc0*/  FADD R22, R19, -R22 ;  /* 0x8000001613167221 */ /* 0x000fe20000000000 */
[----:B0-----:R-:W-:Y:S01]  /*0bd0*/  FMUL R27, R27, R0 ;  /* 0x000000001b1b7220 */ /* 0x001fe20000400000 */
[----:B------:R-:W-:Y:S01]  /*0be0*/  FADD R4, R4, -R3 ;  /* 0x8000000304047221 */ /* 0x000fe20000000000 */
[----:B------:R-:W-:Y:S01]  /*0bf0*/  FADD R21, R24, -R21 ;  /* 0x8000001518157221 */ /* 0x000fe20000000000 */
[----:B------:R-:W-:Y:S01]  /*0c00*/  FADD R31, R31, -R32 ;  /* 0x800000201f1f7221 */ /* 0x000fe20000000000 */
[----:B-1----:R-:W-:Y:S01]  /*0c10*/  FMUL R30, R30, R5 ;  /* 0x000000051e1e7220 */ /* 0x002fe20000400000 */
[--C-:B------:R-:W-:Y:S01]  /*0c20*/  HADD2.F32 R0, -RZ, R8.reuse.H1_H1 ;  /* 0x30000008ff007230 */ /* 0x100fe20000004100 */
[----:B--2---:R-:W-:Y:S01]  /*0c30*/  FMUL R26, R26, R7 ;  /* 0x000000071a1a7220 */ /* 0x004fe20000400000 */
[----:B---3--:R-:W-:Y:S01]  /*0c40*/  FMUL R25, R25, R22 ;  /* 0x0000001619197220 */ /* 0x008fe20000400000 */
[----:B------:R-:W-:Y:S01]  /*0c50*/  HADD2.F32 R8, -RZ, R8.H0_H0 ;  /* 0x20000008ff087230 */ /* 0x000fe20000004100 */
[----:B----4-:R-:W-:Y:S01]  /*0c60*/  FMUL R16, R29, R16 ;  /* 0x000000101d107220 */ /* 0x010fe20000400000 */
[----:B------:R-:W-:-:S02]  /*0c70*/  HADD2.F32 R24, -RZ, R11.H1_H1 ;  /* 0x3000000bff187230 */ /* 0x000fc40000004100 */
[----:B------:R-:W-:Y:S02]  /*0c80*/  HADD2.F32 R19, -RZ, R11.H0_H0 ;  /* 0x2000000bff137230 */ /* 0x000fe40000004100 */
[----:B------:R-:W-:Y:S02]  /*0c90*/  HADD2.F32 R5, -RZ, R12.H0_H0 ;  /* 0x2000000cff057230 */ /* 0x000fe40000004100 */
[----:B------:R-:W-:Y:S02]  /*0ca0*/  HADD2.F32 R18, -RZ, R9.H1_H1 ;  /* 0x30000009ff127230 */ /* 0x000fe40000004100 */
[--C-:B------:R-:W-:Y:S02]  /*0cb0*/  HADD2.F32 R22, -RZ, R10.reuse.H1_H1 ;  /* 0x3000000aff167230 */ /* 0x100fe40000004100 */
[----:B------:R-:W-:Y:S02]  /*0cc0*/  HADD2.F32 R17, -RZ, R10.H0_H0 ;  /* 0x2000000aff117230 */ /* 0x000fe40000004100 */
[----:B------:R-:W-:-:S02]  /*0cd0*/  HADD2.F32 R7, -RZ, R13.H1_H1 ;  /* 0x3000000dff077230 */ /* 0x000fc40000004100 */
[----:B------:R-:W-:Y:S02]  /*0ce0*/  HADD2.F32 R2, -RZ, R13.H0_H0 ;  /* 0x2000000dff027230 */ /* 0x000fe40000004100 */
[----:B------:R-:W-:Y:S01]  /*0cf0*/  HADD2.F32 R11, -RZ, R14.H1_H1 ;  /* 0x3000000eff0b7230 */ /* 0x000fe20000004100 */
[----:B-----5:R-:W-:Y:S01]  /*0d00*/  FMUL R23, R23, R4 ;  /* 0x0000000417177220 */ /* 0x020fe20000400000 */
[----:B------:R-:W-:Y:S01]  /*0d10*/  HADD2.F32 R9, -RZ, R9.H0_H0 ;  /* 0x20000009ff097230 */ /* 0x000fe20000004100 */
[----:B------:R-:W-:Y:S01]  /*0d20*/  FMUL R28, R28, R21 ;  /* 0x000000151c1c7220 */ /* 0x000fe20000400000 */
[----:B------:R-:W-:Y:S01]  /*0d30*/  HADD2.F32 R3, -RZ, R12.H1_H1 ;  /* 0x3000000cff037230 */ /* 0x000fe20000004100 */
[----:B------:R-:W-:Y:S01]  /*0d40*/  FMUL R6, R6, R31 ;  /* 0x0000001f06067220 */ /* 0x000fe20000400000 */
[----:B------:R-:W-:Y:S02]  /*0d50*/  HADD2.F32 R14, -RZ, R14.H0_H0 ;  /* 0x2000000eff0e7230 */ /* 0x000fe40000004100 */
[----:B------:R-:W-:-:S02]  /*0d60*/  HADD2.F32 R13, -RZ, R15.H1_H1 ;  /* 0x3000000fff0d7230 */ /* 0x000fc40000004100 */
[----:B------:R-:W-:Y:S01]  /*0d70*/  HADD2.F32 R10, -RZ, R15.H0_H0 ;  /* 0x2000000fff0a7230 */ /* 0x000fe20000004100 */
[----:B------:R-:W-:Y:S01]  /*0d80*/  FFMA R4, R8, R16, R5 ;  /* 0x0000001008047223 */ /* 0x000fe20000000005 */
[----:B------:R-:W-:Y:S01]  /*0d90*/  FFMA R5, R18, R26, R7 ;  /* 0x0000001a12057223 */ /* 0x000fe20000000007 */
[----:B------:R-:W-:Y:S01]  /*0da0*/  FFMA R3, R0, R30, R3 ;  /* 0x0000001e00037223 */ /* 0x000fe20000000003 */
[----:B------:R-:W-:Y:S01]  /*0db0*/  FFMA R2, R9, R23, R2 ;  /* 0x0000001709027223 */ /* 0x000fe20000000002 */
[----:B------:R-:W-:Y:S01]  /*0dc0*/  FFMA R14, R17, R27, R14 ;  /* 0x0000001b110e7223 */ /* 0x000fe2000000000e */
[----:B------:R-:W-:Y:S01]  /*0dd0*/  FFMA R11, R22, R28, R11 ;  /* 0x0000001c160b7223 */ /* 0x000fe2000000000b */
[----:B------:R-:W-:Y:S01]  /*0de0*/  FFMA R7, R19, R25, R10 ;  /* 0x0000001913077223 */ /* 0x000fe2000000000a */
[----:B------:R-:W-:Y:S01]  /*0df0*/  FFMA R24, R24, R6, R13 ;  /* 0x0000000618187223 */ /* 0x000fe2000000000d */
[----:B------:R-:W-:Y:S01]  /*0e00*/  IMAD.MOV.U32 R21, RZ, RZ, 0x2 ;  /* 0x00000002ff157424 */ /* 0x000fe200078e00ff */
[----:B------:R-:W-:-:S02]  /*0e10*/  F2FP.F16.F32.PACK_AB R4, R3, R4 ;  /* 0x000000040304723e */ /* 0x000fc400000000ff */
[----:B------:R-:W-:Y:S01]  /*0e20*/  F2FP.F16.F32.PACK_AB R5, R5, R2 ;  /* 0x000000020505723e */ /* 0x000fe200000000ff */
[----:B------:R-:W-:Y:S01]  /*0e30*/  IMAD.WIDE R20, R20, R21, c[0x0][0x188] ;  /* 0x0000620014147625 */ /* 0x000fe200078e0215 */
[----:B------:R-:W-:Y:S02]  /*0e40*/  F2FP.F16.F32.PACK_AB R6, R11, R14 ;  /* 0x0000000e0b06723e */ /* 0x000fe400000000ff */
[----:B------:R-:W-:Y:S01]  /*0e50*/  F2FP.F16.F32.PACK_AB R7, R24, R7 ;  /* 0x000000071807723e */ /* 0x000fe200000000ff */
[----:B------:R-:W-:Y:S06]  /*0e60*/  @!P0 EXIT ;  /* 0x000000000000894d */ /* 0x000fec0003800000 */
[----:B------:R-:W-:Y:S01]  /*0e70*/  STG.E.128 [R20.64], R4 ;  /* 0x0000000414007986 */ /* 0x000fe2000c101d06 */
[----:B------:R-:W-:Y:S05]  /*0e80*/  EXIT ;  /* 0x000000000000794d */ /* 0x000fea0003800000 */
.L_x_0:
[----:B------:R-:W-:-:S00]  /*0e90*/  BRA `(.L_x_0) ;  /* 0xfffffff000007947 */ /* 0x000fc0000383ffff */
[----:B------:R-:W-:-:S00]  /*0ea0*/  NOP ;  /* 0x0000000000007918 */ /* 0x000fc00000000000 */
        /* <DEDUP_REMOVED lines=13> */
.L_x_1:


//--------------------- .nv.global.init           --------------------------
	.section	.nv.global.init,"aw",@progbits
.nv.global.init:
	.type		_$_str,@object
	.size		_$_str,(.L_0 - _$_str)
_$_str:
        /*0000*/ 	.byte	0x5f, 0x5f, 0x43, 0x55, 0x44, 0x41, 0x5f, 0x46, 0x54, 0x5a, 0x00
.L_0:


//--------------------- .nv.shared.triton__0d1d2d3d4d5d6de7 --------------------------
	.section	.nv.shared.triton__0d1d2d3d4d5d6de7,"aw",@nobits
	.align	16
